//
// Generated by NVIDIA NVVM Compiler
//
// Compiler Build ID: CL-36424714
// Cuda compilation tools, release 13.0, V13.0.88
// Based on NVVM 20.0.0
//

.version 9.0
.target sm_100
.address_size 64

	// .globl	_Z10hello_cudav
.extern .func  (.param .b32 func_retval0) vprintf
(
	.param .b64 vprintf_param_0,
	.param .b64 vprintf_param_1
)
;
.global .align 1 .b8 $str[24] = {72, 101, 108, 108, 111, 32, 87, 111, 114, 108, 100, 32, 102, 114, 111, 109, 32, 67, 85, 68, 65, 33, 10};

.visible .entry _Z10hello_cudav()
{
	.reg .b32 	%r<3>;
	.reg .b64 	%rd<3>;

	mov.u64 	%rd1, $str;
	cvta.global.u64 	%rd2, %rd1;
	{ // callseq 0, 0
	.param .b64 param0;
	st.param.b64 	[param0], %rd2;
	.param .b64 param1;
	st.param.b64 	[param1], 0;
	.param .b32 retval0;
	call.uni (retval0), 
	vprintf, 
	(
	param0, 
	param1
	);
	ld.param.b32 	%r1, [retval0];
	} // callseq 0
	ret;

}


// ===== COMPILED SASS (sm_100) =====

	.target	sm_100

	.elftype	@"ET_EXEC"


//--------------------- .note.nv.tkinfo           --------------------------
	.section	.note.nv.tkinfo,"",@"SHT_NOTE"
	.sectionflags	@"SHF_NOTE_NV_TKINFO"
	.tkinfo
        /*0018*/ 	.word	0x00000002
        /*0030*/ 	.string	""
        /*0030*/ 	.string	"ptxas"
        /*0030*/ 	.string	"Cuda compilation tools, release 13.0, V13.0.88"
        /*0030*/ 	.string	"Build cuda_13.0.r13.0/compiler.36424714_0"
        /*0030*/ 	.string	"-arch sm_100 -m 64 "



//--------------------- .note.nv.cuinfo           --------------------------
	.section	.note.nv.cuinfo,"",@"SHT_NOTE"
	.sectionflags	@"SHF_NOTE_NV_CUINFO"
        /*0018*/ 	.short	0x0002
        /*001a*/ 	.short	0x0064
        /*001c*/ 	.short	0x0082
	.zero		2


//--------------------- .nv.info                  --------------------------
	.section	.nv.info,"",@"SHT_CUDA_INFO"
	.align	4


	//----- nvinfo : EIATTR_REGCOUNT
	.align		4
        /*0000*/ 	.byte	0x04, 0x2f
        /*0002*/ 	.short	(.L_2 - .L_1)
	.align		4
.L_1:
        /*0004*/ 	.word	index@(_Z10hello_cudav)
        /*0008*/ 	.word	0x00000018


	//----- nvinfo : EIATTR_FRAME_SIZE
	.align		4
.L_2:
        /*000c*/ 	.byte	0x04, 0x11
        /*000e*/ 	.short	(.L_4 - .L_3)
	.align		4
.L_3:
        /*0010*/ 	.word	index@(_Z10hello_cudav)
        /*0014*/ 	.word	0x00000000


	//----- nvinfo : EIATTR_MIN_STACK_SIZE
	.align		4
.L_4:
        /*0018*/ 	.byte	0x04, 0x12
        /*001a*/ 	.short	(.L_6 - .L_5)
	.align		4
.L_5:
        /*001c*/ 	.word	index@(_Z10hello_cudav)
        /*0020*/ 	.word	0x00000000
.L_6:


//--------------------- .nv.compat                --------------------------
	.section	.nv.compat,"",@"SHT_CUDA_COMPAT_INFO"
	.align	4
        /*0000*/ 	.byte	0x02, 0x09, 0x00, 0x00, 0x02, 0x02, 0x01, 0x00, 0x02, 0x05, 0x05, 0x00, 0x03, 0x07, 0x01, 0x01
        /*0010*/ 	.byte	0x02, 0x03, 0x00, 0x00, 0x02, 0x06, 0x01, 0x00, 0x04, 0x0b, 0x08, 0x00, 0x09, 0x00, 0x00, 0x00
        /*0020*/ 	.byte	0x00, 0x00, 0x00, 0x00


//--------------------- .nv.info._Z10hello_cudav  --------------------------
	.section	.nv.info._Z10hello_cudav,"",@"SHT_CUDA_INFO"
	.sectionflags	@""
	.align	4


	//----- nvinfo : EIATTR_CUDA_API_VERSION
	.align		4
        /*0000*/ 	.byte	0x04, 0x37
        /*0002*/ 	.short	(.L_8 - .L_7)
.L_7:
        /*0004*/ 	.word	0x00000082


	//----- nvinfo : EIATTR_SPARSE_MMA_MASK
	.align		4
.L_8:
        /*0008*/ 	.byte	0x03, 0x50
        /*000a*/ 	.short	0x0000


	//----- nvinfo : EIATTR_MAXREG_COUNT
	.align		4
        /*000c*/ 	.byte	0x03, 0x1b
        /*000e*/ 	.short	0x00ff


	//----- nvinfo : EIATTR_EXTERNS
	.align		4
        /*0010*/ 	.byte	0x04, 0x0f
        /*0012*/ 	.short	(.L_10 - .L_9)


	//   ....[0]....
	.align		4
.L_9:
        /*0014*/ 	.word	index@(vprintf)


	//----- nvinfo : EIATTR_MERCURY_ISA_VERSION
	.align		4
.L_10:
        /*0018*/ 	.byte	0x03, 0x5f
        /*001a*/ 	.short	0x0101


	//----- nvinfo : EIATTR_VRC_CTA_INIT_COUNT
	.align		4
        /*001c*/ 	.byte	0x02, 0x4a
	.zero		1
	.zero		1


	//----- nvinfo : EIATTR_SYSCALL_OFFSETS
	.align		4
        /*0020*/ 	.byte	0x04, 0x46
        /*0022*/ 	.short	(.L_12 - .L_11)


	//   ....[0]....
.L_11:
        /*0024*/ 	.word	0x00000080


	//----- nvinfo : EIATTR_EXIT_INSTR_OFFSETS
	.align		4
.L_12:
        /*0028*/ 	.byte	0x04, 0x1c
        /*002a*/ 	.short	(.L_14 - .L_13)


	//   ....[0]....
.L_13:
        /*002c*/ 	.word	0x00000090


	//----- nvinfo : EIATTR_SW_WAR
	.align		4
.L_14:
        /*0030*/ 	.byte	0x04, 0x36
        /*0032*/ 	.short	(.L_16 - .L_15)
.L_15:
        /*0034*/ 	.word	0x00000008
.L_16:


//--------------------- .nv.callgraph             --------------------------
	.section	.nv.callgraph,"",@"SHT_CUDA_CALLGRAPH"
	.align	4
	.sectionentsize	8
	.align		4
        /*0000*/ 	.word	0x00000000
	.align		4
        /*0004*/ 	.word	0xffffffff
	.align		4
        /*0008*/ 	.word	index@(_Z10hello_cudav)
	.align		4
        /*000c*/ 	.word	index@(vprintf)
	.align		4
        /*0010*/ 	.word	0x00000000
	.align		4
        /*0014*/ 	.word	0xfffffffe
	.align		4
        /*0018*/ 	.word	0x00000000
	.align		4
        /*001c*/ 	.word	0xfffffffd
	.align		4
        /*0020*/ 	.word	0x00000000
	.align		4
        /*0024*/ 	.word	0xfffffffc


//--------------------- .nv.constant4             --------------------------
	.section	.nv.constant4,"a",@progbits
	.align	8
	.align		8
.nv.constant4:
        /*0000*/ 	.dword	vprintf
	.align		8
        /*0008*/ 	.dword	$str


//--------------------- .text._Z10hello_cudav     --------------------------
	.section	.text._Z10hello_cudav,"ax",@progbits
	.align	128
        .global         _Z10hello_cudav
        .type           _Z10hello_cudav,@function
        .size           _Z10hello_cudav,(.L_x_2 - _Z10hello_cudav)
        .other          _Z10hello_cudav,@"STO_CUDA_ENTRY STV_DEFAULT"
_Z10hello_cudav:
.text._Z10hello_cudav:
[----:B------:R-:W0:Y:S01]  /*0000*/  LDC R1, c[0x0][0x37c] ;  /* 0x0000df00ff017b82 */ /* 0x000e220000000800 */
[----:B------:R-:W-:Y:S01]  /*0010*/  MOV R0, 0x0 ;  /* 0x0000000000007802 */ /* 0x000fe20000000f00 */
[----:B------:R-:W1:Y:S01]  /*0020*/  LDCU.64 UR4, c[0x4][0x8] ;  /* 0x01000100ff0477ac */ /* 0x000e620008000a00 */
[----:B------:R-:W-:-:S05]  /*0030*/  CS2R R6, SRZ ;  /* 0x0000000000067805 */ /* 0x000fca000001ff00 */
[----:B------:R2:W3:Y:S01]  /*0040*/  LDC.64 R2, c[0x4][R0] ;  /* 0x0100000000027b82 */ /* 0x0004e20000000a00 */
[----:B-1----:R-:W-:Y:S02]  /*0050*/  IMAD.U32 R4, RZ, RZ, UR4 ;  /* 0x00000004ff047e24 */ /* 0x002fe4000f8e00ff */
[----:B--2---:R-:W-:-:S07]  /*0060*/  IMAD.U32 R5, RZ, RZ, UR5 ;  /* 0x00000005ff057e24 */ /* 0x004fce000f8e00ff */
[----:B------:R-:W-:-:S07]  /*0070*/  LEPC R20, `(.L_x_0) ;  /* 0x000000001014794e */ /* 0x000fce0000000000 */
[----:B0--3--:R-:W-:Y:S05]  /*0080*/  CALL.ABS.NOINC R2 ;  /* 0x0000000002007343 */ /* 0x009fea0003c00000 */
.L_x_0:
[----:B------:R-:W-:Y:S05]  /*0090*/  EXIT ;  /* 0x000000000000794d */ /* 0x000fea0003800000 */
.L_x_1:
[----:B------:R-:W-:-:S00]  /*00a0*/  BRA `(.L_x_1) ;  /* 0xfffffffc00fc7947 */ /* 0x000fc0000383ffff */
[----:B------:R-:W-:-:S00]  /*00b0*/  NOP ;  /* 0x0000000000007918 */ /* 0x000fc00000000000 */
        /* <DEDUP_REMOVED lines=12> */
.L_x_2:


//--------------------- .nv.global.init           --------------------------
	.section	.nv.global.init,"aw",@progbits
.nv.global.init:
	.type		$str,@object
	.size		$str,(.L_0 - $str)
$str:
        /*0000*/ 	.byte	0x48, 0x65, 0x6c, 0x6c, 0x6f, 0x20, 0x57, 0x6f, 0x72, 0x6c, 0x64, 0x20, 0x66, 0x72, 0x6f, 0x6d
        /*0010*/ 	.byte	0x20, 0x43, 0x55, 0x44, 0x41, 0x21, 0x0a, 0x00
.L_0:


//--------------------- .nv.shared.reserved.0     --------------------------
	.section	.nv.shared.reserved.0,"aw",@nobits
	.weak		__nv_reservedSMEM_offset_0_alias
	.size		__nv_reservedSMEM_offset_0_alias, 0, 64
	.other		__nv_reservedSMEM_offset_0_alias,@"STO_CUDA_RESERVED_SHARED STV_DEFAULT"
__nv_reservedSMEM_offset_0_alias:
	.zero		0
	.zero		64


//--------------------- .nv.constant0._Z10hello_cudav --------------------------
	.section	.nv.constant0._Z10hello_cudav,"a",@progbits
	.sectionflags	@""
	.align	4
.nv.constant0._Z10hello_cudav:
	.zero		896


//--------------------- SYMBOLS --------------------------

	.type		.nv.reservedSmem.offset0,@object
	.size		.nv.reservedSmem.offset0,0x4
	.type		vprintf,@function
